//
// Generated by NVIDIA NVVM Compiler
//
// Compiler Build ID: CL-36424714
// Cuda compilation tools, release 13.0, V13.0.88
// Based on NVVM 20.0.0
//

.version 9.0
.target sm_100
.address_size 64

	// .globl	_Z15print_somethingiiiPdPiS0_S0_S_S_
.extern .func  (.param .b32 func_retval0) vprintf
(
	.param .b64 vprintf_param_0,
	.param .b64 vprintf_param_1
)
;
.global .align 1 .b8 $str[15] = {10, 32, 100, 65, 32, 105, 110, 32, 67, 32, 37, 108, 102, 32};

.visible .entry _Z15print_somethingiiiPdPiS0_S0_S_S_(
	.param .u32 _Z15print_somethingiiiPdPiS0_S0_S_S__param_0,
	.param .u32 _Z15print_somethingiiiPdPiS0_S0_S_S__param_1,
	.param .u32 _Z15print_somethingiiiPdPiS0_S0_S_S__param_2,
	.param .u64 .ptr .align 1 _Z15print_somethingiiiPdPiS0_S0_S_S__param_3,
	.param .u64 .ptr .align 1 _Z15print_somethingiiiPdPiS0_S0_S_S__param_4,
	.param .u64 .ptr .align 1 _Z15print_somethingiiiPdPiS0_S0_S_S__param_5,
	.param .u64 .ptr .align 1 _Z15print_somethingiiiPdPiS0_S0_S_S__param_6,
	.param .u64 .ptr .align 1 _Z15print_somethingiiiPdPiS0_S0_S_S__param_7,
	.param .u64 .ptr .align 1 _Z15print_somethingiiiPdPiS0_S0_S_S__param_8
)
{
	.local .align 8 .b8 	__local_depot0[8];
	.reg .b64 	%SP;
	.reg .b64 	%SPL;
	.reg .b32 	%r<19>;
	.reg .b64 	%rd<7>;
	.reg .b64 	%fd<10>;

	mov.u64 	%SPL, __local_depot0;
	cvta.local.u64 	%SP, %SPL;
	ld.param.u64 	%rd1, [_Z15print_somethingiiiPdPiS0_S0_S_S__param_3];
	add.u64 	%rd2, %SP, 0;
	add.u64 	%rd3, %SPL, 0;
	cvta.to.global.u64 	%rd4, %rd1;
	ld.global.f64 	%fd1, [%rd4];
	st.local.f64 	[%rd3], %fd1;
	mov.u64 	%rd5, $str;
	cvta.global.u64 	%rd6, %rd5;
	{ // callseq 0, 0
	.param .b64 param0;
	st.param.b64 	[param0], %rd6;
	.param .b64 param1;
	st.param.b64 	[param1], %rd2;
	.param .b32 retval0;
	call.uni (retval0), 
	vprintf, 
	(
	param0, 
	param1
	);
	ld.param.b32 	%r1, [retval0];
	} // callseq 0
	ld.global.f64 	%fd2, [%rd4+8];
	st.local.f64 	[%rd3], %fd2;
	{ // callseq 1, 0
	.param .b64 param0;
	st.param.b64 	[param0], %rd6;
	.param .b64 param1;
	st.param.b64 	[param1], %rd2;
	.param .b32 retval0;
	call.uni (retval0), 
	vprintf, 
	(
	param0, 
	param1
	);
	ld.param.b32 	%r3, [retval0];
	} // callseq 1
	ld.global.f64 	%fd3, [%rd4+16];
	st.local.f64 	[%rd3], %fd3;
	{ // callseq 2, 0
	.param .b64 param0;
	st.param.b64 	[param0], %rd6;
	.param .b64 param1;
	st.param.b64 	[param1], %rd2;
	.param .b32 retval0;
	call.uni (retval0), 
	vprintf, 
	(
	param0, 
	param1
	);
	ld.param.b32 	%r5, [retval0];
	} // callseq 2
	ld.global.f64 	%fd4, [%rd4+24];
	st.local.f64 	[%rd3], %fd4;
	{ // callseq 3, 0
	.param .b64 param0;
	st.param.b64 	[param0], %rd6;
	.param .b64 param1;
	st.param.b64 	[param1], %rd2;
	.param .b32 retval0;
	call.uni (retval0), 
	vprintf, 
	(
	param0, 
	param1
	);
	ld.param.b32 	%r7, [retval0];
	} // callseq 3
	ld.global.f64 	%fd5, [%rd4+32];
	st.local.f64 	[%rd3], %fd5;
	{ // callseq 4, 0
	.param .b64 param0;
	st.param.b64 	[param0], %rd6;
	.param .b64 param1;
	st.param.b64 	[param1], %rd2;
	.param .b32 retval0;
	call.uni (retval0), 
	vprintf, 
	(
	param0, 
	param1
	);
	ld.param.b32 	%r9, [retval0];
	} // callseq 4
	ld.global.f64 	%fd6, [%rd4+40];
	st.local.f64 	[%rd3], %fd6;
	{ // callseq 5, 0
	.param .b64 param0;
	st.param.b64 	[param0], %rd6;
	.param .b64 param1;
	st.param.b64 	[param1], %rd2;
	.param .b32 retval0;
	call.uni (retval0), 
	vprintf, 
	(
	param0, 
	param1
	);
	ld.param.b32 	%r11, [retval0];
	} // callseq 5
	ld.global.f64 	%fd7, [%rd4+48];
	st.local.f64 	[%rd3], %fd7;
	{ // callseq 6, 0
	.param .b64 param0;
	st.param.b64 	[param0], %rd6;
	.param .b64 param1;
	st.param.b64 	[param1], %rd2;
	.param .b32 retval0;
	call.uni (retval0), 
	vprintf, 
	(
	param0, 
	param1
	);
	ld.param.b32 	%r13, [retval0];
	} // callseq 6
	ld.global.f64 	%fd8, [%rd4+56];
	st.local.f64 	[%rd3], %fd8;
	{ // callseq 7, 0
	.param .b64 param0;
	st.param.b64 	[param0], %rd6;
	.param .b64 param1;
	st.param.b64 	[param1], %rd2;
	.param .b32 retval0;
	call.uni (retval0), 
	vprintf, 
	(
	param0, 
	param1
	);
	ld.param.b32 	%r15, [retval0];
	} // callseq 7
	ld.global.f64 	%fd9, [%rd4+64];
	st.local.f64 	[%rd3], %fd9;
	{ // callseq 8, 0
	.param .b64 param0;
	st.param.b64 	[param0], %rd6;
	.param .b64 param1;
	st.param.b64 	[param1], %rd2;
	.param .b32 retval0;
	call.uni (retval0), 
	vprintf, 
	(
	param0, 
	param1
	);
	ld.param.b32 	%r17, [retval0];
	} // callseq 8
	ret;

}


// ===== COMPILED SASS (sm_100) =====

	.target	sm_100

	.elftype	@"ET_EXEC"


//--------------------- .note.nv.tkinfo           --------------------------
	.section	.note.nv.tkinfo,"",@"SHT_NOTE"
	.sectionflags	@"SHF_NOTE_NV_TKINFO"
	.tkinfo
        /*0018*/ 	.word	0x00000002
        /*0030*/ 	.string	""
        /*0030*/ 	.string	"ptxas"
        /*0030*/ 	.string	"Cuda compilation tools, release 13.0, V13.0.88"
        /*0030*/ 	.string	"Build cuda_13.0.r13.0/compiler.36424714_0"
        /*0030*/ 	.string	"-arch sm_100 -m 64 "



//--------------------- .note.nv.cuinfo           --------------------------
	.section	.note.nv.cuinfo,"",@"SHT_NOTE"
	.sectionflags	@"SHF_NOTE_NV_CUINFO"
        /*0018*/ 	.short	0x0002
        /*001a*/ 	.short	0x0064
        /*001c*/ 	.short	0x0082
	.zero		2


//--------------------- .nv.info                  --------------------------
	.section	.nv.info,"",@"SHT_CUDA_INFO"
	.align	4


	//----- nvinfo : EIATTR_REGCOUNT
	.align		4
        /*0000*/ 	.byte	0x04, 0x2f
        /*0002*/ 	.short	(.L_2 - .L_1)
	.align		4
.L_1:
        /*0004*/ 	.word	index@(_Z15print_somethingiiiPdPiS0_S0_S_S_)
        /*0008*/ 	.word	0x00000018


	//----- nvinfo : EIATTR_FRAME_SIZE
	.align		4
.L_2:
        /*000c*/ 	.byte	0x04, 0x11
        /*000e*/ 	.short	(.L_4 - .L_3)
	.align		4
.L_3:
        /*0010*/ 	.word	index@(_Z15print_somethingiiiPdPiS0_S0_S_S_)
        /*0014*/ 	.word	0x00000008


	//----- nvinfo : EIATTR_MIN_STACK_SIZE
	.align		4
.L_4:
        /*0018*/ 	.byte	0x04, 0x12
        /*001a*/ 	.short	(.L_6 - .L_5)
	.align		4
.L_5:
        /*001c*/ 	.word	index@(_Z15print_somethingiiiPdPiS0_S0_S_S_)
        /*0020*/ 	.word	0x00000008
.L_6:


//--------------------- .nv.compat                --------------------------
	.section	.nv.compat,"",@"SHT_CUDA_COMPAT_INFO"
	.align	4
        /*0000*/ 	.byte	0x02, 0x09, 0x00, 0x00, 0x02, 0x02, 0x01, 0x00, 0x02, 0x05, 0x05, 0x00, 0x03, 0x07, 0x01, 0x01
        /*0010*/ 	.byte	0x02, 0x03, 0x00, 0x00, 0x02, 0x06, 0x01, 0x00, 0x04, 0x0b, 0x08, 0x00, 0x09, 0x00, 0x00, 0x00
        /*0020*/ 	.byte	0x00, 0x00, 0x00, 0x00


//--------------------- .nv.info._Z15print_somethingiiiPdPiS0_S0_S_S_ --------------------------
	.section	.nv.info._Z15print_somethingiiiPdPiS0_S0_S_S_,"",@"SHT_CUDA_INFO"
	.sectionflags	@""
	.align	4


	//----- nvinfo : EIATTR_CUDA_API_VERSION
	.align		4
        /*0000*/ 	.byte	0x04, 0x37
        /*0002*/ 	.short	(.L_8 - .L_7)
.L_7:
        /*0004*/ 	.word	0x00000082


	//----- nvinfo : EIATTR_KPARAM_INFO
	.align		4
.L_8:
        /*0008*/ 	.byte	0x04, 0x17
        /*000a*/ 	.short	(.L_10 - .L_9)
.L_9:
        /*000c*/ 	.word	0x00000000
        /*0010*/ 	.short	0x0008
        /*0012*/ 	.short	0x0038
        /*0014*/ 	.byte	0x00, 0xf5, 0x21, 0x00


	//----- nvinfo : EIATTR_KPARAM_INFO
	.align		4
.L_10:
        /*0018*/ 	.byte	0x04, 0x17
        /*001a*/ 	.short	(.L_12 - .L_11)
.L_11:
        /*001c*/ 	.word	0x00000000
        /*0020*/ 	.short	0x0007
        /*0022*/ 	.short	0x0030
        /*0024*/ 	.byte	0x00, 0xf5, 0x21, 0x00


	//----- nvinfo : EIATTR_KPARAM_INFO
	.align		4
.L_12:
        /*0028*/ 	.byte	0x04, 0x17
        /*002a*/ 	.short	(.L_14 - .L_13)
.L_13:
        /*002c*/ 	.word	0x00000000
        /*0030*/ 	.short	0x0006
        /*0032*/ 	.short	0x0028
        /*0034*/ 	.byte	0x00, 0xf5, 0x21, 0x00


	//----- nvinfo : EIATTR_KPARAM_INFO
	.align		4
.L_14:
        /*0038*/ 	.byte	0x04, 0x17
        /*003a*/ 	.short	(.L_16 - .L_15)
.L_15:
        /*003c*/ 	.word	0x00000000
        /*0040*/ 	.short	0x0005
        /*0042*/ 	.short	0x0020
        /*0044*/ 	.byte	0x00, 0xf5, 0x21, 0x00


	//----- nvinfo : EIATTR_KPARAM_INFO
	.align		4
.L_16:
        /*0048*/ 	.byte	0x04, 0x17
        /*004a*/ 	.short	(.L_18 - .L_17)
.L_17:
        /*004c*/ 	.word	0x00000000
        /*0050*/ 	.short	0x0004
        /*0052*/ 	.short	0x0018
        /*0054*/ 	.byte	0x00, 0xf5, 0x21, 0x00


	//----- nvinfo : EIATTR_KPARAM_INFO
	.align		4
.L_18:
        /*0058*/ 	.byte	0x04, 0x17
        /*005a*/ 	.short	(.L_20 - .L_19)
.L_19:
        /*005c*/ 	.word	0x00000000
        /*0060*/ 	.short	0x0003
        /*0062*/ 	.short	0x0010
        /*0064*/ 	.byte	0x00, 0xf5, 0x21, 0x00


	//----- nvinfo : EIATTR_KPARAM_INFO
	.align		4
.L_20:
        /*0068*/ 	.byte	0x04, 0x17
        /*006a*/ 	.short	(.L_22 - .L_21)
.L_21:
        /*006c*/ 	.word	0x00000000
        /*0070*/ 	.short	0x0002
        /*0072*/ 	.short	0x0008
        /*0074*/ 	.byte	0x00, 0xf0, 0x11, 0x00


	//----- nvinfo : EIATTR_KPARAM_INFO
	.align		4
.L_22:
        /*0078*/ 	.byte	0x04, 0x17
        /*007a*/ 	.short	(.L_24 - .L_23)
.L_23:
        /*007c*/ 	.word	0x00000000
        /*0080*/ 	.short	0x0001
        /*0082*/ 	.short	0x0004
        /*0084*/ 	.byte	0x00, 0xf0, 0x11, 0x00


	//----- nvinfo : EIATTR_KPARAM_INFO
	.align		4
.L_24:
        /*0088*/ 	.byte	0x04, 0x17
        /*008a*/ 	.short	(.L_26 - .L_25)
.L_25:
        /*008c*/ 	.word	0x00000000
        /*0090*/ 	.short	0x0000
        /*0092*/ 	.short	0x0000
        /*0094*/ 	.byte	0x00, 0xf0, 0x11, 0x00


	//----- nvinfo : EIATTR_SPARSE_MMA_MASK
	.align		4
.L_26:
        /*0098*/ 	.byte	0x03, 0x50
        /*009a*/ 	.short	0x0000


	//----- nvinfo : EIATTR_MAXREG_COUNT
	.align		4
        /*009c*/ 	.byte	0x03, 0x1b
        /*009e*/ 	.short	0x00ff


	//----- nvinfo : EIATTR_EXTERNS
	.align		4
        /*00a0*/ 	.byte	0x04, 0x0f
        /*00a2*/ 	.short	(.L_28 - .L_27)


	//   ....[0]....
	.align		4
.L_27:
        /*00a4*/ 	.word	index@(vprintf)


	//----- nvinfo : EIATTR_MERCURY_ISA_VERSION
	.align		4
.L_28:
        /*00a8*/ 	.byte	0x03, 0x5f
        /*00aa*/ 	.short	0x0101


	//----- nvinfo : EIATTR_VRC_CTA_INIT_COUNT
	.align		4
        /*00ac*/ 	.byte	0x02, 0x4a
	.zero		1
	.zero		1


	//----- nvinfo : EIATTR_SYSCALL_OFFSETS
	.align		4
        /*00b0*/ 	.byte	0x04, 0x46
        /*00b2*/ 	.short	(.L_30 - .L_29)


	//   ....[0]....
.L_29:
        /*00b4*/ 	.word	0x00000120


	//   ....[1]....
        /*00b8*/ 	.word	0x000001d0


	//   ....[2]....
        /*00bc*/ 	.word	0x00000280


	//   ....[3]....
        /*00c0*/ 	.word	0x00000330


	//   ....[4]....
        /*00c4*/ 	.word	0x000003e0


	//   ....[5]....
        /*00c8*/ 	.word	0x00000490


	//   ....[6]....
        /*00cc*/ 	.word	0x00000540


	//   ....[7]....
        /*00d0*/ 	.word	0x000005f0


	//   ....[8]....
        /*00d4*/ 	.word	0x000006a0


	//----- nvinfo : EIATTR_EXIT_INSTR_OFFSETS
	.align		4
.L_30:
        /*00d8*/ 	.byte	0x04, 0x1c
        /*00da*/ 	.short	(.L_32 - .L_31)


	//   ....[0]....
.L_31:
        /*00dc*/ 	.word	0x000006b0


	//----- nvinfo : EIATTR_CBANK_PARAM_SIZE
	.align		4
.L_32:
        /*00e0*/ 	.byte	0x03, 0x19
        /*00e2*/ 	.short	0x0040


	//----- nvinfo : EIATTR_PARAM_CBANK
	.align		4
        /*00e4*/ 	.byte	0x04, 0x0a
        /*00e6*/ 	.short	(.L_34 - .L_33)
	.align		4
.L_33:
        /*00e8*/ 	.word	index@(.nv.constant0._Z15print_somethingiiiPdPiS0_S0_S_S_)
        /*00ec*/ 	.short	0x0380
        /*00ee*/ 	.short	0x0040


	//----- nvinfo : EIATTR_SW_WAR
	.align		4
.L_34:
        /*00f0*/ 	.byte	0x04, 0x36
        /*00f2*/ 	.short	(.L_36 - .L_35)
.L_35:
        /*00f4*/ 	.word	0x00000008
.L_36:


//--------------------- .nv.callgraph             --------------------------
	.section	.nv.callgraph,"",@"SHT_CUDA_CALLGRAPH"
	.align	4
	.sectionentsize	8
	.align		4
        /*0000*/ 	.word	0x00000000
	.align		4
        /*0004*/ 	.word	0xffffffff
	.align		4
        /*0008*/ 	.word	index@(_Z15print_somethingiiiPdPiS0_S0_S_S_)
	.align		4
        /*000c*/ 	.word	index@(vprintf)
	.align		4
        /*0010*/ 	.word	0x00000000
	.align		4
        /*0014*/ 	.word	0xfffffffe
	.align		4
        /*0018*/ 	.word	0x00000000
	.align		4
        /*001c*/ 	.word	0xfffffffd
	.align		4
        /*0020*/ 	.word	0x00000000
	.align		4
        /*0024*/ 	.word	0xfffffffc


//--------------------- .nv.constant4             --------------------------
	.section	.nv.constant4,"a",@progbits
	.align	8
	.align		8
.nv.constant4:
        /*0000*/ 	.dword	vprintf
	.align		8
        /*0008*/ 	.dword	$str


//--------------------- .text._Z15print_somethingiiiPdPiS0_S0_S_S_ --------------------------
	.section	.text._Z15print_somethingiiiPdPiS0_S0_S_S_,"ax",@progbits
	.align	128
        .global         _Z15print_somethingiiiPdPiS0_S0_S_S_
        .type           _Z15print_somethingiiiPdPiS0_S0_S_S_,@function
        .size           _Z15print_somethingiiiPdPiS0_S0_S_S_,(.L_x_10 - _Z15print_somethingiiiPdPiS0_S0_S_S_)
        .other          _Z15print_somethingiiiPdPiS0_S0_S_S_,@"STO_CUDA_ENTRY STV_DEFAULT"
_Z15print_somethingiiiPdPiS0_S0_S_S_:
.text._Z15print_somethingiiiPdPiS0_S0_S_S_:
[----:B------:R-:W0:Y:S08]  /*0000*/  LDC R1, c[0x0][0x37c] ;  /* 0x0000df00ff017b82 */ /* 0x000e300000000800 */
[----:B------:R-:W1:Y:S01]  /*0010*/  LDC.64 R6, c[0x0][0x390] ;  /* 0x0000e400ff067b82 */ /* 0x000e620000000a00 */
[----:B------:R-:W1:Y:S01]  /*0020*/  LDCU.64 UR36, c[0x0][0x358] ;  /* 0x00006b00ff2477ac */ /* 0x000e620008000a00 */
[----:B0-----:R-:W-:Y:S01]  /*0030*/  VIADD R1, R1, 0xfffffff8 ;  /* 0xfffffff801017836 */ /* 0x001fe20000000000 */
[----:B------:R-:W0:Y:S01]  /*0040*/  LDCU UR4, c[0x0][0x2f8] ;  /* 0x00005f00ff0477ac */ /* 0x000e220008000800 */
[----:B------:R-:W-:Y:S01]  /*0050*/  MOV R2, 0x0 ;  /* 0x0000000000027802 */ /* 0x000fe20000000f00 */
[----:B------:R-:W2:Y:S01]  /*0060*/  LDCU UR5, c[0x0][0x2fc] ;  /* 0x00005f80ff0577ac */ /* 0x000ea20008000800 */
[----:B------:R-:W3:Y:S01]  /*0070*/  LDCU.64 UR6, c[0x4][0x8] ;  /* 0x01000100ff0677ac */ /* 0x000ee20008000a00 */
[----:B-1----:R1:W4:Y:S01]  /*0080*/  LDG.E.64 R8, desc[UR36][R6.64] ;  /* 0x0000002406087981 */ /* 0x002322000c1e1b00 */
[----:B------:R0:W4:Y:S02]  /*0090*/  LDC.64 R10, c[0x4][R2] ;  /* 0x01000000020a7b82 */ /* 0x0001240000000a00 */
[----:B0-----:R-:W-:-:S05]  /*00a0*/  IADD3 R16, P0, PT, R1, UR4, RZ ;  /* 0x0000000401107c10 */ /* 0x001fca000ff1e0ff */
[----:B--2---:R-:W-:Y:S01]  /*00b0*/  IMAD.X R17, RZ, RZ, UR5, P0 ;  /* 0x00000005ff117e24 */ /* 0x004fe200080e06ff */
[----:B---3--:R-:W-:Y:S01]  /*00c0*/  MOV R4, UR6 ;  /* 0x0000000600047c02 */ /* 0x008fe20008000f00 */
[----:B------:R-:W-:Y:S02]  /*00d0*/  IMAD.U32 R5, RZ, RZ, UR7 ;  /* 0x00000007ff057e24 */ /* 0x000fe4000f8e00ff */
[----:B-1----:R-:W-:Y:S01]  /*00e0*/  IMAD.MOV.U32 R6, RZ, RZ, R16 ;  /* 0x000000ffff067224 */ /* 0x002fe200078e0010 */
[----:B------:R-:W-:Y:S01]  /*00f0*/  MOV R7, R17 ;  /* 0x0000001100077202 */ /* 0x000fe20000000f00 */
[----:B----4-:R0:W-:Y:S06]  /*0100*/  STL.64 [R1], R8 ;  /* 0x0000000801007387 */ /* 0x0101ec0000100a00 */
[----:B------:R-:W-:-:S07]  /*0110*/  LEPC R20, `(.L_x_0) ;  /* 0x000000001014794e */ /* 0x000fce0000000000 */
[----:B0-----:R-:W-:Y:S05]  /*0120*/  CALL.ABS.NOINC R10 ;  /* 0x000000000a007343 */ /* 0x001fea0003c00000 */
.L_x_0:
[----:B------:R-:W0:Y:S01]  /*0130*/  LDC.64 R8, c[0x0][0x390] ;  /* 0x0000e400ff087b82 */ /* 0x000e220000000a00 */
[----:B------:R-:W1:Y:S01]  /*0140*/  LDCU.64 UR4, c[0x4][0x8] ;  /* 0x01000100ff0477ac */ /* 0x000e620008000a00 */
[----:B0-----:R-:W2:Y:S06]  /*0150*/  LDG.E.64 R8, desc[UR36][R8.64+0x8] ;  /* 0x0000082408087981 */ /* 0x001eac000c1e1b00 */
[----:B------:R0:W3:Y:S01]  /*0160*/  LDC.64 R10, c[0x4][R2] ;  /* 0x01000000020a7b82 */ /* 0x0000e20000000a00 */
[----:B-1----:R-:W-:Y:S01]  /*0170*/  IMAD.U32 R4, RZ, RZ, UR4 ;  /* 0x00000004ff047e24 */ /* 0x002fe2000f8e00ff */
[----:B------:R-:W-:Y:S01]  /*0180*/  MOV R6, R16 ;  /* 0x0000001000067202 */ /* 0x000fe20000000f00 */
[----:B------:R-:W-:-:S02]  /*0190*/  IMAD.U32 R5, RZ, RZ, UR5 ;  /* 0x00000005ff057e24 */ /* 0x000fc4000f8e00ff */
[----:B------:R-:W-:Y:S01]  /*01a0*/  IMAD.MOV.U32 R7, RZ, RZ, R17 ;  /* 0x000000ffff077224 */ /* 0x000fe200078e0011 */
[----:B--23--:R0:W-:Y:S06]  /*01b0*/  STL.64 [R1], R8 ;  /* 0x0000000801007387 */ /* 0x00c1ec0000100a00 */
[----:B------:R-:W-:-:S07]  /*01c0*/  LEPC R20, `(.L_x_1) ;  /* 0x000000001014794e */ /* 0x000fce0000000000 */
[----:B0-----:R-:W-:Y:S05]  /*01d0*/  CALL.ABS.NOINC R10 ;  /* 0x000000000a007343 */ /* 0x001fea0003c00000 */
.L_x_1:
[----:B------:R-:W0:Y:S01]  /*01e0*/  LDC.64 R8, c[0x0][0x390] ;  /* 0x0000e400ff087b82 */ /* 0x000e220000000a00 */
[----:B------:R-:W1:Y:S01]  /*01f0*/  LDCU.64 UR4, c[0x4][0x8] ;  /* 0x01000100ff0477ac */ /* 0x000e620008000a00 */
[----:B0-----:R-:W2:Y:S06]  /*0200*/  LDG.E.64 R8, desc[UR36][R8.64+0x10] ;  /* 0x0000102408087981 */ /* 0x001eac000c1e1b00 */
[----:B------:R0:W3:Y:S01]  /*0210*/  LDC.64 R10, c[0x4][R2] ;  /* 0x01000000020a7b82 */ /* 0x0000e20000000a00 */
[----:B-1----:R-:W-:Y:S01]  /*0220*/  IMAD.U32 R4, RZ, RZ, UR4 ;  /* 0x00000004ff047e24 */ /* 0x002fe2000f8e00ff */
[----:B------:R-:W-:Y:S01]  /*0230*/  MOV R5, UR5 ;  /* 0x0000000500057c02 */ /* 0x000fe20008000f00 */
[----:B------:R-:W-:-:S02]  /*0240*/  IMAD.MOV.U32 R6, RZ, RZ, R16 ;  /* 0x000000ffff067224 */ /* 0x000fc400078e0010 */
[----:B------:R-:W-:Y:S01]  /*0250*/  IMAD.MOV.U32 R7, RZ, RZ, R17 ;  /* 0x000000ffff077224 */ /* 0x000fe200078e0011 */
[----:B--23--:R0:W-:Y:S06]  /*0260*/  STL.64 [R1], R8 ;  /* 0x0000000801007387 */ /* 0x00c1ec0000100a00 */
[----:B------:R-:W-:-:S07]  /*0270*/  LEPC R20, `(.L_x_2) ;  /* 0x000000001014794e */ /* 0x000fce0000000000 */
[----:B0-----:R-:W-:Y:S05]  /*0280*/  CALL.ABS.NOINC R10 ;  /* 0x000000000a007343 */ /* 0x001fea0003c00000 */
.L_x_2:
[----:B------:R-:W0:Y:S01]  /*0290*/  LDC.64 R8, c[0x0][0x390] ;  /* 0x0000e400ff087b82 */ /* 0x000e220000000a00 */
[----:B------:R-:W1:Y:S01]  /*02a0*/  LDCU.64 UR4, c[0x4][0x8] ;  /* 0x01000100ff0477ac */ /* 0x000e620008000a00 */
[----:B0-----:R-:W2:Y:S06]  /*02b0*/  LDG.E.64 R8, desc[UR36][R8.64+0x18] ;  /* 0x0000182408087981 */ /* 0x001eac000c1e1b00 */
[----:B------:R0:W3:Y:S01]  /*02c0*/  LDC.64 R10, c[0x4][R2] ;  /* 0x01000000020a7b82 */ /* 0x0000e20000000a00 */
[----:B-1----:R-:W-:Y:S01]  /*02d0*/  MOV R4, UR4 ;  /* 0x0000000400047c02 */ /* 0x002fe20008000f00 */
[----:B------:R-:W-:Y:S01]  /*02e0*/  IMAD.U32 R5, RZ, RZ, UR5 ;  /* 0x00000005ff057e24 */ /* 0x000fe2000f8e00ff */
[----:B------:R-:W-:Y:S01]  /*02f0*/  MOV R7, R17 ;  /* 0x0000001100077202 */ /* 0x000fe20000000f00 */
[----:B------:R-:W-:Y:S01]  /*0300*/  IMAD.MOV.U32 R6, RZ, RZ, R16 ;  /* 0x000000ffff067224 */ /* 0x000fe200078e0010 */
[----:B--23--:R0:W-:Y:S06]  /*0310*/  STL.64 [R1], R8 ;  /* 0x0000000801007387 */ /* 0x00c1ec0000100a00 */
[----:B------:R-:W-:-:S07]  /*0320*/  LEPC R20, `(.L_x_3) ;  /* 0x000000001014794e */ /* 0x000fce0000000000 */
[----:B0-----:R-:W-:Y:S05]  /*0330*/  CALL.ABS.NOINC R10 ;  /* 0x000000000a007343 */ /* 0x001fea0003c00000 */
.L_x_3:
        /* <DEDUP_REMOVED lines=11> */
.L_x_4:
[----:B------:R-:W0:Y:S01]  /*03f0*/  LDC.64 R8, c[0x0][0x390] ;  /* 0x0000e400ff087b82 */ /* 0x000e220000000a00 */
[----:B------:R-:W1:Y:S01]  /*0400*/  LDCU.64 UR4, c[0x4][0x8] ;  /* 0x01000100ff0477ac */ /* 0x000e620008000a00 */
[----:B0-----:R-:W2:Y:S06]  /*0410*/  LDG.E.64 R8, desc[UR36][R8.64+0x28] ;  /* 0x0000282408087981 */ /* 0x001eac000c1e1b00 */
[----:B------:R0:W3:Y:S01]  /*0420*/  LDC.64 R10, c[0x4][R2] ;  /* 0x01000000020a7b82 */ /* 0x0000e20000000a00 */
[----:B-1----:R-:W-:Y:S01]  /*0430*/  IMAD.U32 R4, RZ, RZ, UR4 ;  /* 0x00000004ff047e24 */ /* 0x002fe2000f8e00ff */
[----:B------:R-:W-:Y:S01]  /*0440*/  MOV R5, UR5 ;  /* 0x0000000500057c02 */ /* 0x000fe20008000f00 */
[----:B------:R-:W-:Y:S01]  /*0450*/  IMAD.MOV.U32 R6, RZ, RZ, R16 ;  /* 0x000000ffff067224 */ /* 0x000fe200078e0010 */
[----:B------:R-:W-:Y:S01]  /*0460*/  MOV R7, R17 ;  /* 0x0000001100077202 */ /* 0x000fe20000000f00 */
[----:B--23--:R0:W-:Y:S06]  /*0470*/  STL.64 [R1], R8 ;  /* 0x0000000801007387 */ /* 0x00c1ec0000100a00 */
[----:B------:R-:W-:-:S07]  /*0480*/  LEPC R20, `(.L_x_5) ;  /* 0x000000001014794e */ /* 0x000fce0000000000 */
[----:B0-----:R-:W-:Y:S05]  /*0490*/  CALL.ABS.NOINC R10 ;  /* 0x000000000a007343 */ /* 0x001fea0003c00000 */
.L_x_5:
        /* <DEDUP_REMOVED lines=11> */
.L_x_6:
        /* <DEDUP_REMOVED lines=11> */
.L_x_7:
[----:B------:R-:W0:Y:S01]  /*0600*/  LDC.64 R8, c[0x0][0x390] ;  /* 0x0000e400ff087b82 */ /* 0x000e220000000a00 */
[----:B------:R-:W1:Y:S01]  /*0610*/  LDCU.64 UR4, c[0x4][0x8] ;  /* 0x01000100ff0477ac */ /* 0x000e620008000a00 */
[----:B0-----:R-:W2:Y:S06]  /*0620*/  LDG.E.64 R8, desc[UR36][R8.64+0x40] ;  /* 0x0000402408087981 */ /* 0x001eac000c1e1b00 */
[----:B------:R-:W0:Y:S01]  /*0630*/  LDC.64 R2, c[0x4][R2] ;  /* 0x0100000002027b82 */ /* 0x000e220000000a00 */
[----:B-1----:R-:W-:Y:S01]  /*0640*/  IMAD.U32 R4, RZ, RZ, UR4 ;  /* 0x00000004ff047e24 */ /* 0x002fe2000f8e00ff */
[----:B------:R-:W-:Y:S01]  /*0650*/  MOV R5, UR5 ;  /* 0x0000000500057c02 */ /* 0x000fe20008000f00 */
[----:B------:R-:W-:Y:S01]  /*0660*/  IMAD.MOV.U32 R6, RZ, RZ, R16 ;  /* 0x000000ffff067224 */ /* 0x000fe200078e0010 */
[----:B------:R-:W-:Y:S01]  /*0670*/  MOV R7, R17 ;  /* 0x0000001100077202 */ /* 0x000fe20000000f00 */
[----:B0-2---:R1:W-:Y:S06]  /*0680*/  STL.64 [R1], R8 ;  /* 0x0000000801007387 */ /* 0x0053ec0000100a00 */
[----:B------:R-:W-:-:S07]  /*0690*/  LEPC R20, `(.L_x_8) ;  /* 0x000000001014794e */ /* 0x000fce0000000000 */
[----:B-1----:R-:W-:Y:S05]  /*06a0*/  CALL.ABS.NOINC R2 ;  /* 0x0000000002007343 */ /* 0x002fea0003c00000 */
.L_x_8:
[----:B------:R-:W-:Y:S05]  /*06b0*/  EXIT ;  /* 0x000000000000794d */ /* 0x000fea0003800000 */
.L_x_9:
[----:B------:R-:W-:-:S00]  /*06c0*/  BRA `(.L_x_9) ;  /* 0xfffffffc00fc7947 */ /* 0x000fc0000383ffff */
[----:B------:R-:W-:-:S00]  /*06d0*/  NOP ;  /* 0x0000000000007918 */ /* 0x000fc00000000000 */
        /* <DEDUP_REMOVED lines=10> */
.L_x_10:


//--------------------- .nv.global.init           --------------------------
	.section	.nv.global.init,"aw",@progbits
.nv.global.init:
	.type		$str,@object
	.size		$str,(.L_0 - $str)
$str:
        /*0000*/ 	.byte	0x0a, 0x20, 0x64, 0x41, 0x20, 0x69, 0x6e, 0x20, 0x43, 0x20, 0x25, 0x6c, 0x66, 0x20, 0x00
.L_0:


//--------------------- .nv.shared.reserved.0     --------------------------
	.section	.nv.shared.reserved.0,"aw",@nobits
	.weak		__nv_reservedSMEM_offset_0_alias
	.size		__nv_reservedSMEM_offset_0_alias, 0, 64
	.other		__nv_reservedSMEM_offset_0_alias,@"STO_CUDA_RESERVED_SHARED STV_DEFAULT"
__nv_reservedSMEM_offset_0_alias:
	.zero		0
	.zero		64


//--------------------- .nv.constant0._Z15print_somethingiiiPdPiS0_S0_S_S_ --------------------------
	.section	.nv.constant0._Z15print_somethingiiiPdPiS0_S0_S_S_,"a",@progbits
	.sectionflags	@""
	.align	4
.nv.constant0._Z15print_somethingiiiPdPiS0_S0_S_S_:
	.zero		960


//--------------------- SYMBOLS --------------------------

	.type		.nv.reservedSmem.offset0,@object
	.size		.nv.reservedSmem.offset0,0x4
	.type		vprintf,@function
